	.headerflags	@"EF_CUDA_TEXMODE_UNIFIED EF_CUDA_64BIT_ADDRESS EF_CUDA_ACCELERATORS EF_CUDA_SM90 EF_CUDA_VIRTUAL_SM(EF_CUDA_SM90)"
	.elftype	@"ET_EXEC"


//--------------------- .nv.info                  --------------------------
	.section	.nv.info,"",@"SHT_CUDA_INFO"
	.align	4


	//----- nvinfo : EIATTR_REGCOUNT
	.align		4
        /*0000*/ 	.byte	0x04, 0x2f
        /*0002*/ 	.short	(.L_1 - .L_0)
	.align		4
.L_0:
        /*0004*/ 	.word	index@(triton_poi_fused_convolution_30)
        /*0008*/ 	.word	0x0000000c


	//----- nvinfo : EIATTR_MIN_STACK_SIZE
	.align		4
.L_1:
        /*000c*/ 	.byte	0x04, 0x12
        /*000e*/ 	.short	(.L_3 - .L_2)
	.align		4
.L_2:
        /*0010*/ 	.word	index@(triton_poi_fused_convolution_30)
        /*0014*/ 	.word	0x00000000


	//----- nvinfo : EIATTR_FRAME_SIZE
	.align		4
.L_3:
        /*0018*/ 	.byte	0x04, 0x11
        /*001a*/ 	.short	(.L_5 - .L_4)
	.align		4
.L_4:
        /*001c*/ 	.word	index@(triton_poi_fused_convolution_30)
        /*0020*/ 	.word	0x00000000


	//----- nvinfo : EIATTR_MIN_STACK_SIZE
	.align		4
.L_5:
        /*0024*/ 	.byte	0x04, 0x12
        /*0026*/ 	.short	(.L_7 - .L_6)
	.align		4
.L_6:
        /*0028*/ 	.word	index@(triton_poi_fused_convolution_30)
        /*002c*/ 	.word	0x00000000
.L_7:


//--------------------- .nv.info.triton_poi_fused_convolution_30 --------------------------
	.section	.nv.info.triton_poi_fused_convolution_30,"",@"SHT_CUDA_INFO"
	.sectionflags	@""
	.align	4


	//----- nvinfo : EIATTR_CUDA_API_VERSION
	.align		4
        /*0000*/ 	.byte	0x04, 0x37
        /*0002*/ 	.short	(.L_9 - .L_8)
.L_8:
        /*0004*/ 	.word	0x0000007c


	//----- nvinfo : EIATTR_KPARAM_INFO
	.align		4
.L_9:
        /*0008*/ 	.byte	0x04, 0x17
        /*000a*/ 	.short	(.L_11 - .L_10)
.L_10:
        /*000c*/ 	.word	0x00000000
        /*0010*/ 	.short	0x0002
        /*0012*/ 	.short	0x0010
        /*0014*/ 	.byte	0x00, 0xf0, 0x11, 0x00


	//----- nvinfo : EIATTR_KPARAM_INFO
	.align		4
.L_11:
        /*0018*/ 	.byte	0x04, 0x17
        /*001a*/ 	.short	(.L_13 - .L_12)
.L_12:
        /*001c*/ 	.word	0x00000000
        /*0020*/ 	.short	0x0001
        /*0022*/ 	.short	0x0008
        /*0024*/ 	.byte	0x00, 0xf4, 0x21, 0x00


	//----- nvinfo : EIATTR_KPARAM_INFO
	.align		4
.L_13:
        /*0028*/ 	.byte	0x04, 0x17
        /*002a*/ 	.short	(.L_15 - .L_14)
.L_14:
        /*002c*/ 	.word	0x00000000
        /*0030*/ 	.short	0x0000
        /*0032*/ 	.short	0x0000
        /*0034*/ 	.byte	0x00, 0xf4, 0x21, 0x00


	//----- nvinfo : EIATTR_SPARSE_MMA_MASK
	.align		4
.L_15:
        /*0038*/ 	.byte	0x03, 0x50
        /*003a*/ 	.short	0x0000


	//----- nvinfo : EIATTR_MAXREG_COUNT
	.align		4
        /*003c*/ 	.byte	0x03, 0x1b
        /*003e*/ 	.short	0x00ff


	//----- nvinfo : EIATTR_EXIT_INSTR_OFFSETS
	.align		4
        /*0040*/ 	.byte	0x04, 0x1c
        /*0042*/ 	.short	(.L_17 - .L_16)


	//   ....[0]....
.L_16:
        /*0044*/ 	.word	0x00000160


	//----- nvinfo : EIATTR_REQNTID
	.align		4
.L_17:
        /*0048*/ 	.byte	0x04, 0x10
        /*004a*/ 	.short	(.L_19 - .L_18)
.L_18:
        /*004c*/ 	.word	0x00000100
        /*0050*/ 	.word	0x00000001
        /*0054*/ 	.word	0x00000001


	//----- nvinfo : EIATTR_CBANK_PARAM_SIZE
	.align		4
.L_19:
        /*0058*/ 	.byte	0x03, 0x19
        /*005a*/ 	.short	0x0014


	//----- nvinfo : EIATTR_PARAM_CBANK
	.align		4
        /*005c*/ 	.byte	0x04, 0x0a
        /*005e*/ 	.short	(.L_21 - .L_20)
	.align		4
.L_20:
        /*0060*/ 	.word	index@(.nv.constant0.triton_poi_fused_convolution_30)
        /*0064*/ 	.short	0x0210
        /*0066*/ 	.short	0x0014


	//----- nvinfo : EIATTR_SW_WAR
	.align		4
.L_21:
        /*0068*/ 	.byte	0x04, 0x36
        /*006a*/ 	.short	(.L_23 - .L_22)
.L_22:
        /*006c*/ 	.word	0x00000008
.L_23:


//--------------------- .nv.callgraph             --------------------------
	.section	.nv.callgraph,"",@"SHT_CUDA_CALLGRAPH"
	.align	4
	.sectionentsize	8
	.align		4
        /*0000*/ 	.word	0x00000000
	.align		4
        /*0004*/ 	.word	0xffffffff
	.align		4
        /*0008*/ 	.word	0x00000000
	.align		4
        /*000c*/ 	.word	0xfffffffe
	.align		4
        /*0010*/ 	.word	0x00000000
	.align		4
        /*0014*/ 	.word	0xfffffffd
	.align		4
        /*0018*/ 	.word	0x00000000
	.align		4
        /*001c*/ 	.word	0xfffffffc


//--------------------- .text.triton_poi_fused_convolution_30 --------------------------
	.section	.text.triton_poi_fused_convolution_30,"ax",@progbits
	.align	128
        .global         triton_poi_fused_convolution_30
        .type           triton_poi_fused_convolution_30,@function
        .size           triton_poi_fused_convolution_30,(.L_x_1 - triton_poi_fused_convolution_30)
        .other          triton_poi_fused_convolution_30,@"STO_CUDA_ENTRY STV_DEFAULT"
triton_poi_fused_convolution_30:
.text.triton_poi_fused_convolution_30:
[----:B------:R-:W-:Y:S01]  /*0000*/  LDC R1, c[0x0][0x28] ;  /* 0x00000a00ff017b82 */ /* 0x000fe20000000800 */
[----:B------:R-:W1:Y:S07]  /*0010*/  S2R R0, SR_TID.X ;  /* 0x0000000000007919 */ /* 0x000e6e0000002100 */
[----:B------:R-:W2:Y:S01]  /*0020*/  LDC.64 R4, c[0x0][0x218] ;  /* 0x00008600ff047b82 */ /* 0x000ea20000000a00 */
[----:B------:R-:W-:Y:S01]  /*0030*/  ULDC.64 UR4, c[0x0][0x208] ;  /* 0x0000820000047ab9 */ /* 0x000fe20000000a00 */
[----:B------:R-:W3:Y:S06]  /*0040*/  S2R R7, SR_CTAID.X ;  /* 0x0000000000077919 */ /* 0x000eec0000002500 */
[----:B------:R-:W4:Y:S01]  /*0050*/  LDC.64 R2, c[0x0][0x210] ;  /* 0x00008400ff027b82 */ /* 0x000f220000000a00 */
[----:B-1----:R-:W-:-:S04]  /*0060*/  SHF.L.U32 R0, R0, 0x1, RZ ;  /* 0x0000000100007819 */ /* 0x002fc800000006ff */
[----:B------:R-:W-:-:S04]  /*0070*/  LOP3.LUT R0, R0, 0x1fe, RZ, 0xc0, !PT ;  /* 0x000001fe00007812 */ /* 0x000fc800078ec0ff */
[----:B---3--:R-:W-:-:S05]  /*0080*/  LEA R7, R7, R0, 0x9 ;  /* 0x0000000007077211 */ /* 0x008fca00078e48ff */
[----:B------:R-:W-:-:S04]  /*0090*/  IMAD.HI R0, R7, 0x78787879, RZ ;  /* 0x7878787907007827 */ /* 0x000fc800078e02ff */
[----:B----4-:R-:W-:Y:S01]  /*00a0*/  IMAD.WIDE R2, R7, 0x4, R2 ;  /* 0x0000000407027825 */ /* 0x010fe200078e0202 */
[----:B------:R-:W-:-:S04]  /*00b0*/  SHF.R.U32.HI R9, RZ, 0x1f, R0 ;  /* 0x0000001fff097819 */ /* 0x000fc80000011600 */
[----:B------:R-:W-:Y:S01]  /*00c0*/  LEA.HI.SX32 R9, R0, R9, 0x15 ;  /* 0x0000000900097211 */ /* 0x000fe200078faaff */
[----:B------:R-:W3:Y:S03]  /*00d0*/  LDG.E.64 R6, desc[UR4][R2.64] ;  /* 0x0000000402067981 */ /* 0x000ee6000c1e1b00 */
[----:B------:R-:W-:-:S04]  /*00e0*/  LEA.HI R0, R9, R9, RZ, 0x8 ;  /* 0x0000000909007211 */ /* 0x000fc800078f40ff */
[----:B------:R-:W-:-:S04]  /*00f0*/  LOP3.LUT R0, R0, 0xffffff00, RZ, 0xc0, !PT ;  /* 0xffffff0000007812 */ /* 0x000fc800078ec0ff */
[----:B------:R-:W-:-:S05]  /*0100*/  IADD3 R9, R9, -R0, RZ ;  /* 0x8000000009097210 */ /* 0x000fca0007ffe0ff */
[----:B--2---:R-:W-:-:S06]  /*0110*/  IMAD.WIDE R4, R9, 0x4, R4 ;  /* 0x0000000409047825 */ /* 0x004fcc00078e0204 */
[----:B------:R-:W3:Y:S02]  /*0120*/  LDG.E.EL R4, desc[UR4][R4.64] ;  /* 0x0000000404047981 */ /* 0x000ee4000c2e1900 */
[--C-:B---3--:R-:W-:Y:S01]  /*0130*/  FADD R6, R6, R4.reuse ;  /* 0x0000000406067221 */ /* 0x108fe20000000000 */
[----:B------:R-:W-:-:S05]  /*0140*/  FADD R7, R7, R4 ;  /* 0x0000000407077221 */ /* 0x000fca0000000000 */
[----:B------:R-:W-:Y:S01]  /*0150*/  STG.E.64 desc[UR4][R2.64], R6 ;  /* 0x0000000602007986 */ /* 0x000fe2000c101b04 */
[----:B------:R-:W-:Y:S05]  /*0160*/  EXIT ;  /* 0x000000000000794d */ /* 0x000fea0003800000 */
.L_x_0:
[----:B------:R-:W-:-:S00]  /*0170*/  BRA `(.L_x_0) ;  /* 0xfffffffc00fc7947 */ /* 0x000fc0000383ffff */
[----:B------:R-:W-:-:S00]  /*0180*/  NOP ;  /* 0x0000000000007918 */ /* 0x000fc00000000000 */
[----:B------:R-:W-:-:S00]  /*0190*/  NOP ;  /* 0x0000000000007918 */ /* 0x000fc00000000000 */
[----:B------:R-:W-:-:S00]  /*01a0*/  NOP ;  /* 0x0000000000007918 */ /* 0x000fc00000000000 */
[----:B------:R-:W-:-:S00]  /*01b0*/  NOP ;  /* 0x0000000000007918 */ /* 0x000fc00000000000 */
[----:B------:R-:W-:-:S00]  /*01c0*/  NOP ;  /* 0x0000000000007918 */ /* 0x000fc00000000000 */
[----:B------:R-:W-:-:S00]  /*01d0*/  NOP ;  /* 0x0000000000007918 */ /* 0x000fc00000000000 */
[----:B------:R-:W-:-:S00]  /*01e0*/  NOP ;  /* 0x0000000000007918 */ /* 0x000fc00000000000 */
[----:B------:R-:W-:-:S00]  /*01f0*/  NOP ;  /* 0x0000000000007918 */ /* 0x000fc00000000000 */
.L_x_1:


//--------------------- .nv.constant0.triton_poi_fused_convolution_30 --------------------------
	.section	.nv.constant0.triton_poi_fused_convolution_30,"a",@progbits
	.sectionflags	@""
	.align	4
.nv.constant0.triton_poi_fused_convolution_30:
	.zero		548
